//
// Generated by NVIDIA NVVM Compiler
//
// Compiler Build ID: CL-36424714
// Cuda compilation tools, release 13.0, V13.0.88
// Based on NVVM 20.0.0
//

.version 9.0
.target sm_100
.address_size 64

	// .globl	RayGenMain

.visible .entry RayGenMain()
{


	ret;

}


// ===== COMPILED SASS (sm_100) =====

	.target	sm_100

	.elftype	@"ET_EXEC"


//--------------------- .note.nv.tkinfo           --------------------------
	.section	.note.nv.tkinfo,"",@"SHT_NOTE"
	.sectionflags	@"SHF_NOTE_NV_TKINFO"
	.tkinfo
        /*0018*/ 	.word	0x00000002
        /*0030*/ 	.string	""
        /*0030*/ 	.string	"ptxas"
        /*0030*/ 	.string	"Cuda compilation tools, release 13.0, V13.0.88"
        /*0030*/ 	.string	"Build cuda_13.0.r13.0/compiler.36424714_0"
        /*0030*/ 	.string	"-arch sm_100 -m 64 "



//--------------------- .note.nv.cuinfo           --------------------------
	.section	.note.nv.cuinfo,"",@"SHT_NOTE"
	.sectionflags	@"SHF_NOTE_NV_CUINFO"
        /*0018*/ 	.short	0x0002
        /*001a*/ 	.short	0x0064
        /*001c*/ 	.short	0x0082
	.zero		2


//--------------------- .nv.info                  --------------------------
	.section	.nv.info,"",@"SHT_CUDA_INFO"
	.align	4


	//----- nvinfo : EIATTR_REGCOUNT
	.align		4
        /*0000*/ 	.byte	0x04, 0x2f
        /*0002*/ 	.short	(.L_1 - .L_0)
	.align		4
.L_0:
        /*0004*/ 	.word	index@(RayGenMain)
        /*0008*/ 	.word	0x00000004


	//----- nvinfo : EIATTR_FRAME_SIZE
	.align		4
.L_1:
        /*000c*/ 	.byte	0x04, 0x11
        /*000e*/ 	.short	(.L_3 - .L_2)
	.align		4
.L_2:
        /*0010*/ 	.word	index@(RayGenMain)
        /*0014*/ 	.word	0x00000000


	//----- nvinfo : EIATTR_MIN_STACK_SIZE
	.align		4
.L_3:
        /*0018*/ 	.byte	0x04, 0x12
        /*001a*/ 	.short	(.L_5 - .L_4)
	.align		4
.L_4:
        /*001c*/ 	.word	index@(RayGenMain)
        /*0020*/ 	.word	0x00000000
.L_5:


//--------------------- .nv.compat                --------------------------
	.section	.nv.compat,"",@"SHT_CUDA_COMPAT_INFO"
	.align	4
        /*0000*/ 	.byte	0x02, 0x09, 0x00, 0x00, 0x02, 0x02, 0x01, 0x00, 0x02, 0x05, 0x05, 0x00, 0x03, 0x07, 0x01, 0x01
        /*0010*/ 	.byte	0x02, 0x03, 0x00, 0x00, 0x02, 0x06, 0x01, 0x00, 0x04, 0x0b, 0x08, 0x00, 0x09, 0x00, 0x00, 0x00
        /*0020*/ 	.byte	0x00, 0x00, 0x00, 0x00


//--------------------- .nv.info.RayGenMain       --------------------------
	.section	.nv.info.RayGenMain,"",@"SHT_CUDA_INFO"
	.sectionflags	@""
	.align	4


	//----- nvinfo : EIATTR_CUDA_API_VERSION
	.align		4
        /*0000*/ 	.byte	0x04, 0x37
        /*0002*/ 	.short	(.L_7 - .L_6)
.L_6:
        /*0004*/ 	.word	0x00000082


	//----- nvinfo : EIATTR_SPARSE_MMA_MASK
	.align		4
.L_7:
        /*0008*/ 	.byte	0x03, 0x50
        /*000a*/ 	.short	0x0000


	//----- nvinfo : EIATTR_MAXREG_COUNT
	.align		4
        /*000c*/ 	.byte	0x03, 0x1b
        /*000e*/ 	.short	0x00ff


	//----- nvinfo : EIATTR_MERCURY_ISA_VERSION
	.align		4
        /*0010*/ 	.byte	0x03, 0x5f
        /*0012*/ 	.short	0x0101


	//----- nvinfo : EIATTR_VRC_CTA_INIT_COUNT
	.align		4
        /*0014*/ 	.byte	0x02, 0x4a
	.zero		1
	.zero		1


	//----- nvinfo : EIATTR_EXIT_INSTR_OFFSETS
	.align		4
        /*0018*/ 	.byte	0x04, 0x1c
        /*001a*/ 	.short	(.L_9 - .L_8)


	//   ....[0]....
.L_8:
        /*001c*/ 	.word	0x00000010


	//----- nvinfo : EIATTR_SW_WAR
	.align		4
.L_9:
        /*0020*/ 	.byte	0x04, 0x36
        /*0022*/ 	.short	(.L_11 - .L_10)
.L_10:
        /*0024*/ 	.word	0x00000008
.L_11:


//--------------------- .nv.callgraph             --------------------------
	.section	.nv.callgraph,"",@"SHT_CUDA_CALLGRAPH"
	.align	4
	.sectionentsize	8
	.align		4
        /*0000*/ 	.word	0x00000000
	.align		4
        /*0004*/ 	.word	0xffffffff
	.align		4
        /*0008*/ 	.word	0x00000000
	.align		4
        /*000c*/ 	.word	0xfffffffe
	.align		4
        /*0010*/ 	.word	0x00000000
	.align		4
        /*0014*/ 	.word	0xfffffffd
	.align		4
        /*0018*/ 	.word	0x00000000
	.align		4
        /*001c*/ 	.word	0xfffffffc


//--------------------- .text.RayGenMain          --------------------------
	.section	.text.RayGenMain,"ax",@progbits
	.align	128
        .global         RayGenMain
        .type           RayGenMain,@function
        .size           RayGenMain,(.L_x_1 - RayGenMain)
        .other          RayGenMain,@"STO_CUDA_ENTRY STV_DEFAULT"
RayGenMain:
.text.RayGenMain:
[----:B------:R-:W-:Y:S01]  /*0000*/  LDC R1, c[0x0][0x37c] ;  /* 0x0000df00ff017b82 */ /* 0x000fe20000000800 */
[----:B------:R-:W-:Y:S05]  /*0010*/  EXIT ;  /* 0x000000000000794d */ /* 0x000fea0003800000 */
.L_x_0:
[----:B------:R-:W-:-:S00]  /*0020*/  BRA `(.L_x_0) ;  /* 0xfffffffc00fc7947 */ /* 0x000fc0000383ffff */
[----:B------:R-:W-:-:S00]  /*0030*/  NOP ;  /* 0x0000000000007918 */ /* 0x000fc00000000000 */
        /* <DEDUP_REMOVED lines=12> */
.L_x_1:


//--------------------- .nv.shared.reserved.0     --------------------------
	.section	.nv.shared.reserved.0,"aw",@nobits
	.weak		__nv_reservedSMEM_offset_0_alias
	.size		__nv_reservedSMEM_offset_0_alias, 0, 64
	.other		__nv_reservedSMEM_offset_0_alias,@"STO_CUDA_RESERVED_SHARED STV_DEFAULT"
__nv_reservedSMEM_offset_0_alias:
	.zero		0
	.zero		64


//--------------------- .nv.constant0.RayGenMain  --------------------------
	.section	.nv.constant0.RayGenMain,"a",@progbits
	.sectionflags	@""
	.align	4
.nv.constant0.RayGenMain:
	.zero		896


//--------------------- SYMBOLS --------------------------

	.type		.nv.reservedSmem.offset0,@object
	.size		.nv.reservedSmem.offset0,0x4
